//
// Generated by NVIDIA NVVM Compiler
//
// Compiler Build ID: CL-36424714
// Cuda compilation tools, release 13.0, V13.0.88
// Based on NVVM 20.0.0
//

.version 9.0
.target sm_100
.address_size 64

	// .globl	_Z19sumThroughReductionPKiPi
.global .align 4 .b8 precalc_xorwow_matrix[102400];
.global .align 4 .b8 precalc_xorwow_offset_matrix[102400];
.global .align 4 .b8 mrg32k3aM1[2304];
.global .align 4 .b8 mrg32k3aM2[2304];
.global .align 4 .b8 mrg32k3aM1SubSeq[2016];
.global .align 4 .b8 mrg32k3aM2SubSeq[2016];
.global .align 4 .b8 mrg32k3aM1Seq[2304];
.global .align 4 .b8 mrg32k3aM2Seq[2304];
.const .align 8 .b8 __cr_lgamma_table[72];
// _ZZ19sumThroughReductionPKiPiE11partial_sum has been demoted

.visible .entry _Z19sumThroughReductionPKiPi(
	.param .u64 .ptr .align 1 _Z19sumThroughReductionPKiPi_param_0,
	.param .u64 .ptr .align 1 _Z19sumThroughReductionPKiPi_param_1
)
{
	.reg .pred 	%p<5>;
	.reg .b32 	%r<24>;
	.reg .b64 	%rd<9>;
	// demoted variable
	.shared .align 4 .b8 _ZZ19sumThroughReductionPKiPiE11partial_sum[1000];
	ld.param.u64 	%rd2, [_Z19sumThroughReductionPKiPi_param_0];
	ld.param.u64 	%rd1, [_Z19sumThroughReductionPKiPi_param_1];
	cvta.to.global.u64 	%rd3, %rd2;
	mov.u32 	%r1, %ctaid.x;
	mov.u32 	%r2, %ntid.x;
	mov.u32 	%r3, %tid.x;
	mad.lo.s32 	%r7, %r1, %r2, %r3;
	mul.wide.s32 	%rd4, %r7, 4;
	add.s64 	%rd5, %rd3, %rd4;
	ld.global.u32 	%r8, [%rd5];
	shl.b32 	%r9, %r3, 2;
	mov.u32 	%r10, _ZZ19sumThroughReductionPKiPiE11partial_sum;
	add.s32 	%r11, %r10, %r9;
	st.shared.u32 	[%r11], %r8;
	bar.sync 	0;
	setp.lt.u32 	%p1, %r2, 2;
	@%p1 bra 	$L__BB0_5;
	mov.b32 	%r23, 1;
$L__BB0_2:
	shl.b32 	%r5, %r23, 1;
	mul.lo.s32 	%r6, %r5, %r3;
	setp.ge.u32 	%p2, %r6, %r2;
	@%p2 bra 	$L__BB0_4;
	add.s32 	%r13, %r6, %r23;
	shl.b32 	%r14, %r13, 2;
	add.s32 	%r16, %r10, %r14;
	ld.shared.u32 	%r17, [%r16];
	shl.b32 	%r18, %r6, 2;
	add.s32 	%r19, %r10, %r18;
	ld.shared.u32 	%r20, [%r19];
	add.s32 	%r21, %r20, %r17;
	st.shared.u32 	[%r19], %r21;
$L__BB0_4:
	bar.sync 	0;
	setp.lt.u32 	%p3, %r5, %r2;
	mov.u32 	%r23, %r5;
	@%p3 bra 	$L__BB0_2;
$L__BB0_5:
	setp.ne.s32 	%p4, %r3, 0;
	@%p4 bra 	$L__BB0_7;
	ld.shared.u32 	%r22, [_ZZ19sumThroughReductionPKiPiE11partial_sum];
	cvta.to.global.u64 	%rd6, %rd1;
	mul.wide.u32 	%rd7, %r1, 4;
	add.s64 	%rd8, %rd6, %rd7;
	st.global.u32 	[%rd8], %r22;
$L__BB0_7:
	ret;

}


// ===== COMPILED SASS (sm_100) =====

	.target	sm_100

	.elftype	@"ET_EXEC"


//--------------------- .note.nv.tkinfo           --------------------------
	.section	.note.nv.tkinfo,"",@"SHT_NOTE"
	.sectionflags	@"SHF_NOTE_NV_TKINFO"
	.tkinfo
        /*0018*/ 	.word	0x00000002
        /*0030*/ 	.string	""
        /*0030*/ 	.string	"ptxas"
        /*0030*/ 	.string	"Cuda compilation tools, release 13.0, V13.0.88"
        /*0030*/ 	.string	"Build cuda_13.0.r13.0/compiler.36424714_0"
        /*0030*/ 	.string	"-arch sm_100 -m 64 "



//--------------------- .note.nv.cuinfo           --------------------------
	.section	.note.nv.cuinfo,"",@"SHT_NOTE"
	.sectionflags	@"SHF_NOTE_NV_CUINFO"
        /*0018*/ 	.short	0x0002
        /*001a*/ 	.short	0x0064
        /*001c*/ 	.short	0x0082
	.zero		2


//--------------------- .nv.info                  --------------------------
	.section	.nv.info,"",@"SHT_CUDA_INFO"
	.align	4


	//----- nvinfo : EIATTR_REGCOUNT
	.align		4
        /*0000*/ 	.byte	0x04, 0x2f
        /*0002*/ 	.short	(.L_10 - .L_9)
	.align		4
.L_9:
        /*0004*/ 	.word	index@(_Z19sumThroughReductionPKiPi)
        /*0008*/ 	.word	0x0000000a


	//----- nvinfo : EIATTR_FRAME_SIZE
	.align		4
.L_10:
        /*000c*/ 	.byte	0x04, 0x11
        /*000e*/ 	.short	(.L_12 - .L_11)
	.align		4
.L_11:
        /*0010*/ 	.word	index@(_Z19sumThroughReductionPKiPi)
        /*0014*/ 	.word	0x00000000


	//----- nvinfo : EIATTR_MIN_STACK_SIZE
	.align		4
.L_12:
        /*0018*/ 	.byte	0x04, 0x12
        /*001a*/ 	.short	(.L_14 - .L_13)
	.align		4
.L_13:
        /*001c*/ 	.word	index@(_Z19sumThroughReductionPKiPi)
        /*0020*/ 	.word	0x00000000
.L_14:


//--------------------- .nv.compat                --------------------------
	.section	.nv.compat,"",@"SHT_CUDA_COMPAT_INFO"
	.align	4
        /*0000*/ 	.byte	0x02, 0x09, 0x00, 0x00, 0x02, 0x02, 0x01, 0x00, 0x02, 0x05, 0x05, 0x00, 0x03, 0x07, 0x01, 0x01
        /*0010*/ 	.byte	0x02, 0x03, 0x00, 0x00, 0x02, 0x06, 0x01, 0x00, 0x04, 0x0b, 0x08, 0x00, 0x09, 0x00, 0x00, 0x00
        /*0020*/ 	.byte	0x00, 0x00, 0x00, 0x00


//--------------------- .nv.info._Z19sumThroughReductionPKiPi --------------------------
	.section	.nv.info._Z19sumThroughReductionPKiPi,"",@"SHT_CUDA_INFO"
	.sectionflags	@""
	.align	4


	//----- nvinfo : EIATTR_CUDA_API_VERSION
	.align		4
        /*0000*/ 	.byte	0x04, 0x37
        /*0002*/ 	.short	(.L_16 - .L_15)
.L_15:
        /*0004*/ 	.word	0x00000082


	//----- nvinfo : EIATTR_KPARAM_INFO
	.align		4
.L_16:
        /*0008*/ 	.byte	0x04, 0x17
        /*000a*/ 	.short	(.L_18 - .L_17)
.L_17:
        /*000c*/ 	.word	0x00000000
        /*0010*/ 	.short	0x0001
        /*0012*/ 	.short	0x0008
        /*0014*/ 	.byte	0x00, 0xf5, 0x21, 0x00


	//----- nvinfo : EIATTR_KPARAM_INFO
	.align		4
.L_18:
        /*0018*/ 	.byte	0x04, 0x17
        /*001a*/ 	.short	(.L_20 - .L_19)
.L_19:
        /*001c*/ 	.word	0x00000000
        /*0020*/ 	.short	0x0000
        /*0022*/ 	.short	0x0000
        /*0024*/ 	.byte	0x00, 0xf5, 0x21, 0x00


	//----- nvinfo : EIATTR_SPARSE_MMA_MASK
	.align		4
.L_20:
        /*0028*/ 	.byte	0x03, 0x50
        /*002a*/ 	.short	0x0000


	//----- nvinfo : EIATTR_MAXREG_COUNT
	.align		4
        /*002c*/ 	.byte	0x03, 0x1b
        /*002e*/ 	.short	0x00ff


	//----- nvinfo : EIATTR_NUM_BARRIERS
	.align		4
        /*0030*/ 	.byte	0x02, 0x4c
        /*0032*/ 	.byte	0x01
	.zero		1


	//----- nvinfo : EIATTR_MERCURY_ISA_VERSION
	.align		4
        /*0034*/ 	.byte	0x03, 0x5f
        /*0036*/ 	.short	0x0101


	//----- nvinfo : EIATTR_VRC_CTA_INIT_COUNT
	.align		4
        /*0038*/ 	.byte	0x02, 0x4a
	.zero		1
	.zero		1


	//----- nvinfo : EIATTR_EXIT_INSTR_OFFSETS
	.align		4
        /*003c*/ 	.byte	0x04, 0x1c
        /*003e*/ 	.short	(.L_22 - .L_21)


	//   ....[0]....
.L_21:
        /*0040*/ 	.word	0x00000210


	//   ....[1]....
        /*0044*/ 	.word	0x00000290


	//----- nvinfo : EIATTR_CBANK_PARAM_SIZE
	.align		4
.L_22:
        /*0048*/ 	.byte	0x03, 0x19
        /*004a*/ 	.short	0x0010


	//----- nvinfo : EIATTR_PARAM_CBANK
	.align		4
        /*004c*/ 	.byte	0x04, 0x0a
        /*004e*/ 	.short	(.L_24 - .L_23)
	.align		4
.L_23:
        /*0050*/ 	.word	index@(.nv.constant0._Z19sumThroughReductionPKiPi)
        /*0054*/ 	.short	0x0380
        /*0056*/ 	.short	0x0010


	//----- nvinfo : EIATTR_SW_WAR
	.align		4
.L_24:
        /*0058*/ 	.byte	0x04, 0x36
        /*005a*/ 	.short	(.L_26 - .L_25)
.L_25:
        /*005c*/ 	.word	0x00000008
.L_26:


//--------------------- .nv.callgraph             --------------------------
	.section	.nv.callgraph,"",@"SHT_CUDA_CALLGRAPH"
	.align	4
	.sectionentsize	8
	.align		4
        /*0000*/ 	.word	0x00000000
	.align		4
        /*0004*/ 	.word	0xffffffff
	.align		4
        /*0008*/ 	.word	0x00000000
	.align		4
        /*000c*/ 	.word	0xfffffffe
	.align		4
        /*0010*/ 	.word	0x00000000
	.align		4
        /*0014*/ 	.word	0xfffffffd
	.align		4
        /*0018*/ 	.word	0x00000000
	.align		4
        /*001c*/ 	.word	0xfffffffc


//--------------------- .nv.constant4             --------------------------
	.section	.nv.constant4,"a",@progbits
	.align	8
	.align		8
.nv.constant4:
        /*0000*/ 	.dword	precalc_xorwow_matrix
	.align		8
        /*0008*/ 	.dword	precalc_xorwow_offset_matrix
	.align		8
        /*0010*/ 	.dword	mrg32k3aM1
	.align		8
        /*0018*/ 	.dword	mrg32k3aM2
	.align		8
        /*0020*/ 	.dword	mrg32k3aM1SubSeq
	.align		8
        /*0028*/ 	.dword	mrg32k3aM2SubSeq
	.align		8
        /*0030*/ 	.dword	mrg32k3aM1Seq
	.align		8
        /*0038*/ 	.dword	mrg32k3aM2Seq


//--------------------- .nv.constant3             --------------------------
	.section	.nv.constant3,"a",@progbits
	.align	8
.nv.constant3:
	.type		__cr_lgamma_table,@object
	.size		__cr_lgamma_table,(.L_8 - __cr_lgamma_table)
__cr_lgamma_table:
        /*0000*/ 	.byte	0x00, 0x00, 0x00, 0x00, 0x00, 0x00, 0x00, 0x00, 0x00, 0x00, 0x00, 0x00, 0x00, 0x00, 0x00, 0x00
        /*0010*/ 	.byte	0xef, 0x39, 0xfa, 0xfe, 0x42, 0x2e, 0xe6, 0x3f, 0x02, 0x20, 0x2a, 0xfa, 0x0b, 0xab, 0xfc, 0x3f
        /*0020*/ 	.byte	0xf9, 0x2c, 0x92, 0x7c, 0xa7, 0x6c, 0x09, 0x40, 0xc9, 0x79, 0x44, 0x3c, 0x64, 0x26, 0x13, 0x40
        /*0030*/ 	.byte	0xca, 0x01, 0xcf, 0x3a, 0x27, 0x51, 0x1a, 0x40, 0x30, 0xcc, 0x2d, 0xf3, 0xe1, 0x0c, 0x21, 0x40
        /*0040*/ 	.byte	0x0d, 0xb7, 0xfc, 0x82, 0x8e, 0x35, 0x25, 0x40
.L_8:


//--------------------- .text._Z19sumThroughReductionPKiPi --------------------------
	.section	.text._Z19sumThroughReductionPKiPi,"ax",@progbits
	.align	128
        .global         _Z19sumThroughReductionPKiPi
        .type           _Z19sumThroughReductionPKiPi,@function
        .size           _Z19sumThroughReductionPKiPi,(.L_x_3 - _Z19sumThroughReductionPKiPi)
        .other          _Z19sumThroughReductionPKiPi,@"STO_CUDA_ENTRY STV_DEFAULT"
_Z19sumThroughReductionPKiPi:
.text._Z19sumThroughReductionPKiPi:
[----:B------:R-:W-:Y:S01]  /*0000*/  LDC R1, c[0x0][0x37c] ;  /* 0x0000df00ff017b82 */ /* 0x000fe20000000800 */
[----:B------:R-:W0:Y:S07]  /*0010*/  S2R R7, SR_CTAID.X ;  /* 0x0000000000077919 */ /* 0x000e2e0000002500 */
[----:B------:R-:W1:Y:S01]  /*0020*/  LDC.64 R2, c[0x0][0x380] ;  /* 0x0000e000ff027b82 */ /* 0x000e620000000a00 */
[----:B------:R-:W0:Y:S01]  /*0030*/  LDCU UR7, c[0x0][0x360] ;  /* 0x00006c00ff0777ac */ /* 0x000e220008000800 */
[----:B------:R-:W0:Y:S01]  /*0040*/  S2R R4, SR_TID.X ;  /* 0x0000000000047919 */ /* 0x000e220000002100 */
[----:B------:R-:W2:Y:S01]  /*0050*/  LDCU.64 UR8, c[0x0][0x358] ;  /* 0x00006b00ff0877ac */ /* 0x000ea20008000a00 */
[----:B0-----:R-:W-:-:S04]  /*0060*/  IMAD R5, R7, UR7, R4 ;  /* 0x0000000707057c24 */ /* 0x001fc8000f8e0204 */
[----:B-1----:R-:W-:-:S06]  /*0070*/  IMAD.WIDE R2, R5, 0x4, R2 ;  /* 0x0000000405027825 */ /* 0x002fcc00078e0202 */
[----:B--2---:R-:W2:Y:S01]  /*0080*/  LDG.E R2, desc[UR8][R2.64] ;  /* 0x0000000802027981 */ /* 0x004ea2000c1e1900 */
[----:B------:R-:W0:Y:S01]  /*0090*/  S2UR UR5, SR_CgaCtaId ;  /* 0x00000000000579c3 */ /* 0x000e220000008800 */
[----:B------:R-:W-:Y:S01]  /*00a0*/  UMOV UR4, 0x400 ;  /* 0x0000040000047882 */ /* 0x000fe20000000000 */
[----:B------:R-:W-:Y:S01]  /*00b0*/  UISETP.GE.U32.AND UP0, UPT, UR7, 0x2, UPT ;  /* 0x000000020700788c */ /* 0x000fe2000bf06070 */
[----:B------:R-:W-:Y:S01]  /*00c0*/  ISETP.NE.AND P1, PT, R4, RZ, PT ;  /* 0x000000ff0400720c */ /* 0x000fe20003f25270 */
[----:B0-----:R-:W-:-:S06]  /*00d0*/  ULEA UR4, UR5, UR4, 0x18 ;  /* 0x0000000405047291 */ /* 0x001fcc000f8ec0ff */
[----:B------:R-:W-:-:S05]  /*00e0*/  LEA R5, R4, UR4, 0x2 ;  /* 0x0000000404057c11 */ /* 0x000fca000f8e10ff */
[----:B--2---:R0:W-:Y:S01]  /*00f0*/  STS [R5], R2 ;  /* 0x0000000205007388 */ /* 0x0041e20000000800 */
[----:B------:R-:W-:Y:S06]  /*0100*/  BAR.SYNC.DEFER_BLOCKING 0x0 ;  /* 0x0000000000007b1d */ /* 0x000fec0000010000 */
[----:B------:R-:W-:Y:S05]  /*0110*/  BRA.U !UP0, `(.L_x_0) ;  /* 0x00000001083c7547 */ /* 0x000fea000b800000 */
[----:B------:R-:W-:-:S05]  /*0120*/  UMOV UR5, 0x1 ;  /* 0x0000000100057882 */ /* 0x000fca0000000000 */
.L_x_1:
[----:B------:R-:W-:-:S04]  /*0130*/  USHF.L.U32 UR6, UR5, 0x1, URZ ;  /* 0x0000000105067899 */ /* 0x000fc800080006ff */
[----:B------:R-:W-:Y:S02]  /*0140*/  UISETP.GE.U32.AND UP0, UPT, UR6, UR7, UPT ;  /* 0x000000070600728c */ /* 0x000fe4000bf06070 */
[----:B01----:R-:W-:-:S05]  /*0150*/  IMAD R2, R4, UR6, RZ ;  /* 0x0000000604027c24 */ /* 0x003fca000f8e02ff */
[----:B------:R-:W-:-:S13]  /*0160*/  ISETP.GE.U32.AND P0, PT, R2, UR7, PT ;  /* 0x0000000702007c0c */ /* 0x000fda000bf06070 */
[C---:B------:R-:W-:Y:S01]  /*0170*/  @!P0 VIADD R0, R2.reuse, UR5 ;  /* 0x0000000502008c36 */ /* 0x040fe20008000000 */
[----:B------:R-:W-:Y:S01]  /*0180*/  @!P0 LEA R2, R2, UR4, 0x2 ;  /* 0x0000000402028c11 */ /* 0x000fe2000f8e10ff */
[----:B------:R-:W-:-:S03]  /*0190*/  UMOV UR5, UR6 ;  /* 0x0000000600057c82 */ /* 0x000fc60008000000 */
[----:B------:R-:W-:Y:S01]  /*01a0*/  @!P0 LEA R0, R0, UR4, 0x2 ;  /* 0x0000000400008c11 */ /* 0x000fe2000f8e10ff */
[----:B------:R-:W-:Y:S05]  /*01b0*/  @!P0 LDS R3, [R2] ;  /* 0x0000000002038984 */ /* 0x000fea0000000800 */
[----:B------:R-:W0:Y:S02]  /*01c0*/  @!P0 LDS R0, [R0] ;  /* 0x0000000000008984 */ /* 0x000e240000000800 */
[----:B0-----:R-:W-:-:S05]  /*01d0*/  @!P0 IADD3 R3, PT, PT, R0, R3, RZ ;  /* 0x0000000300038210 */ /* 0x001fca0007ffe0ff */
[----:B------:R1:W-:Y:S01]  /*01e0*/  @!P0 STS [R2], R3 ;  /* 0x0000000302008388 */ /* 0x0003e20000000800 */
[----:B------:R-:W-:Y:S06]  /*01f0*/  BAR.SYNC.DEFER_BLOCKING 0x0 ;  /* 0x0000000000007b1d */ /* 0x000fec0000010000 */
[----:B------:R-:W-:Y:S05]  /*0200*/  BRA.U !UP0, `(.L_x_1) ;  /* 0xfffffffd08c87547 */ /* 0x000fea000b83ffff */
.L_x_0:
[----:B------:R-:W-:Y:S05]  /*0210*/  @P1 EXIT ;  /* 0x000000000000194d */ /* 0x000fea0003800000 */
[----:B------:R-:W2:Y:S01]  /*0220*/  S2UR UR5, SR_CgaCtaId ;  /* 0x00000000000579c3 */ /* 0x000ea20000008800 */
[----:B------:R-:W-:-:S07]  /*0230*/  UMOV UR4, 0x400 ;  /* 0x0000040000047882 */ /* 0x000fce0000000000 */
[----:B01----:R-:W0:Y:S01]  /*0240*/  LDC.64 R2, c[0x0][0x388] ;  /* 0x0000e200ff027b82 */ /* 0x003e220000000a00 */
[----:B--2---:R-:W-:Y:S01]  /*0250*/  ULEA UR4, UR5, UR4, 0x18 ;  /* 0x0000000405047291 */ /* 0x004fe2000f8ec0ff */
[----:B0-----:R-:W-:-:S08]  /*0260*/  IMAD.WIDE.U32 R2, R7, 0x4, R2 ;  /* 0x0000000407027825 */ /* 0x001fd000078e0002 */
[----:B------:R-:W0:Y:S04]  /*0270*/  LDS R5, [UR4] ;  /* 0x00000004ff057984 */ /* 0x000e280008000800 */
[----:B0-----:R-:W-:Y:S01]  /*0280*/  STG.E desc[UR8][R2.64], R5 ;  /* 0x0000000502007986 */ /* 0x001fe2000c101908 */
[----:B------:R-:W-:Y:S05]  /*0290*/  EXIT ;  /* 0x000000000000794d */ /* 0x000fea0003800000 */
.L_x_2:
[----:B------:R-:W-:-:S00]  /*02a0*/  BRA `(.L_x_2) ;  /* 0xfffffffc00fc7947 */ /* 0x000fc0000383ffff */
[----:B------:R-:W-:-:S00]  /*02b0*/  NOP ;  /* 0x0000000000007918 */ /* 0x000fc00000000000 */
        /* <DEDUP_REMOVED lines=12> */
.L_x_3:


//--------------------- .nv.global.init           --------------------------
	.section	.nv.global.init,"aw",@progbits
	.align	4
.nv.global.init:
	.type		mrg32k3aM1SubSeq,@object
	.size		mrg32k3aM1SubSeq,(mrg32k3aM2SubSeq - mrg32k3aM1SubSeq)
mrg32k3aM1SubSeq:
        /*0000*/ 	.byte	0x0b, 0xcc, 0xee, 0x04, 0x73, 0x29, 0x8b, 0x6f, 0xf6, 0x53, 0x03, 0xf6, 0x23, 0xf6, 0xea, 0xda
        /* <DEDUP_REMOVED lines=125> */
	.type		mrg32k3aM2SubSeq,@object
	.size		mrg32k3aM2SubSeq,(mrg32k3aM1 - mrg32k3aM2SubSeq)
mrg32k3aM2SubSeq:
        /* <DEDUP_REMOVED lines=126> */
	.type		mrg32k3aM1,@object
	.size		mrg32k3aM1,(mrg32k3aM1Seq - mrg32k3aM1)
mrg32k3aM1:
        /* <DEDUP_REMOVED lines=144> */
	.type		mrg32k3aM1Seq,@object
	.size		mrg32k3aM1Seq,(mrg32k3aM2 - mrg32k3aM1Seq)
mrg32k3aM1Seq:
        /* <DEDUP_REMOVED lines=144> */
	.type		mrg32k3aM2,@object
	.size		mrg32k3aM2,(mrg32k3aM2Seq - mrg32k3aM2)
mrg32k3aM2:
        /* <DEDUP_REMOVED lines=144> */
	.type		mrg32k3aM2Seq,@object
	.size		mrg32k3aM2Seq,(precalc_xorwow_matrix - mrg32k3aM2Seq)
mrg32k3aM2Seq:
        /* <DEDUP_REMOVED lines=144> */
	.type		precalc_xorwow_matrix,@object
	.size		precalc_xorwow_matrix,(precalc_xorwow_offset_matrix - precalc_xorwow_matrix)
precalc_xorwow_matrix:
        /* <DEDUP_REMOVED lines=6400> */
	.type		precalc_xorwow_offset_matrix,@object
	.size		precalc_xorwow_offset_matrix,(.L_1 - precalc_xorwow_offset_matrix)
precalc_xorwow_offset_matrix:
        /* <DEDUP_REMOVED lines=6400> */
.L_1:


//--------------------- .nv.shared._Z19sumThroughReductionPKiPi --------------------------
	.section	.nv.shared._Z19sumThroughReductionPKiPi,"aw",@nobits
	.sectionflags	@""
	.align	4
.nv.shared._Z19sumThroughReductionPKiPi:
	.zero		2024


//--------------------- .nv.shared.reserved.0     --------------------------
	.section	.nv.shared.reserved.0,"aw",@nobits
	.weak		__nv_reservedSMEM_offset_0_alias
	.size		__nv_reservedSMEM_offset_0_alias, 0, 64
	.other		__nv_reservedSMEM_offset_0_alias,@"STO_CUDA_RESERVED_SHARED STV_DEFAULT"
__nv_reservedSMEM_offset_0_alias:
	.zero		0
	.zero		64


//--------------------- .nv.constant0._Z19sumThroughReductionPKiPi --------------------------
	.section	.nv.constant0._Z19sumThroughReductionPKiPi,"a",@progbits
	.sectionflags	@""
	.align	4
.nv.constant0._Z19sumThroughReductionPKiPi:
	.zero		912


//--------------------- SYMBOLS --------------------------

	.type		.nv.reservedSmem.offset0,@object
	.size		.nv.reservedSmem.offset0,0x4
	.type		.nv.reservedSmem.cap,@object
	.size		.nv.reservedSmem.cap,0x4
